//
// Generated by NVIDIA NVVM Compiler
//
// Compiler Build ID: CL-36424714
// Cuda compilation tools, release 13.0, V13.0.88
// Based on NVVM 20.0.0
//

.version 9.0
.target sm_100
.address_size 64

	// .globl	_ZN3cub18CUB_300001_SM_10006detail11EmptyKernelIvEEvv
.global .align 1 .b8 _ZN41_INTERNAL_c3b3cb65_4_k_cu_8f4570b4_1524834cuda3std3__45__cpo5beginE[1];
.global .align 1 .b8 _ZN41_INTERNAL_c3b3cb65_4_k_cu_8f4570b4_1524834cuda3std3__45__cpo3endE[1];
.global .align 1 .b8 _ZN41_INTERNAL_c3b3cb65_4_k_cu_8f4570b4_1524834cuda3std3__45__cpo6cbeginE[1];
.global .align 1 .b8 _ZN41_INTERNAL_c3b3cb65_4_k_cu_8f4570b4_1524834cuda3std3__45__cpo4cendE[1];
.global .align 1 .b8 _ZN41_INTERNAL_c3b3cb65_4_k_cu_8f4570b4_1524834cuda3std3__45__cpo6rbeginE[1];
.global .align 1 .b8 _ZN41_INTERNAL_c3b3cb65_4_k_cu_8f4570b4_1524834cuda3std3__45__cpo4rendE[1];
.global .align 1 .b8 _ZN41_INTERNAL_c3b3cb65_4_k_cu_8f4570b4_1524834cuda3std3__45__cpo7crbeginE[1];
.global .align 1 .b8 _ZN41_INTERNAL_c3b3cb65_4_k_cu_8f4570b4_1524834cuda3std3__45__cpo5crendE[1];
.global .align 1 .b8 _ZN41_INTERNAL_c3b3cb65_4_k_cu_8f4570b4_1524834cuda3std3__443_GLOBAL__N__c3b3cb65_4_k_cu_8f4570b4_1524836ignoreE[1];
.global .align 1 .b8 _ZN41_INTERNAL_c3b3cb65_4_k_cu_8f4570b4_1524834cuda3std3__419piecewise_constructE[1];
.global .align 1 .b8 _ZN41_INTERNAL_c3b3cb65_4_k_cu_8f4570b4_1524834cuda3std3__48in_placeE[1];
.global .align 1 .b8 _ZN41_INTERNAL_c3b3cb65_4_k_cu_8f4570b4_1524834cuda3std3__420unreachable_sentinelE[1];
.global .align 1 .b8 _ZN41_INTERNAL_c3b3cb65_4_k_cu_8f4570b4_1524834cuda3std3__47nulloptE[1];
.global .align 1 .b8 _ZN41_INTERNAL_c3b3cb65_4_k_cu_8f4570b4_1524834cuda3std3__48unexpectE[1];
.global .align 1 .b8 _ZN41_INTERNAL_c3b3cb65_4_k_cu_8f4570b4_1524834cuda3std6ranges3__45__cpo4swapE[1];
.global .align 1 .b8 _ZN41_INTERNAL_c3b3cb65_4_k_cu_8f4570b4_1524834cuda3std6ranges3__45__cpo9iter_moveE[1];
.global .align 1 .b8 _ZN41_INTERNAL_c3b3cb65_4_k_cu_8f4570b4_1524834cuda3std6ranges3__45__cpo5beginE[1];
.global .align 1 .b8 _ZN41_INTERNAL_c3b3cb65_4_k_cu_8f4570b4_1524834cuda3std6ranges3__45__cpo3endE[1];
.global .align 1 .b8 _ZN41_INTERNAL_c3b3cb65_4_k_cu_8f4570b4_1524834cuda3std6ranges3__45__cpo6cbeginE[1];
.global .align 1 .b8 _ZN41_INTERNAL_c3b3cb65_4_k_cu_8f4570b4_1524834cuda3std6ranges3__45__cpo4cendE[1];
.global .align 1 .b8 _ZN41_INTERNAL_c3b3cb65_4_k_cu_8f4570b4_1524834cuda3std6ranges3__45__cpo7advanceE[1];
.global .align 1 .b8 _ZN41_INTERNAL_c3b3cb65_4_k_cu_8f4570b4_1524834cuda3std6ranges3__45__cpo9iter_swapE[1];
.global .align 1 .b8 _ZN41_INTERNAL_c3b3cb65_4_k_cu_8f4570b4_1524834cuda3std6ranges3__45__cpo4nextE[1];
.global .align 1 .b8 _ZN41_INTERNAL_c3b3cb65_4_k_cu_8f4570b4_1524834cuda3std6ranges3__45__cpo4prevE[1];
.global .align 1 .b8 _ZN41_INTERNAL_c3b3cb65_4_k_cu_8f4570b4_1524834cuda3std6ranges3__45__cpo4dataE[1];
.global .align 1 .b8 _ZN41_INTERNAL_c3b3cb65_4_k_cu_8f4570b4_1524834cuda3std6ranges3__45__cpo5cdataE[1];
.global .align 1 .b8 _ZN41_INTERNAL_c3b3cb65_4_k_cu_8f4570b4_1524834cuda3std6ranges3__45__cpo4sizeE[1];
.global .align 1 .b8 _ZN41_INTERNAL_c3b3cb65_4_k_cu_8f4570b4_1524834cuda3std6ranges3__45__cpo5ssizeE[1];
.global .align 1 .b8 _ZN41_INTERNAL_c3b3cb65_4_k_cu_8f4570b4_1524834cuda3std6ranges3__45__cpo8distanceE[1];
.global .align 1 .b8 _ZN41_INTERNAL_c3b3cb65_4_k_cu_8f4570b4_1524836thrust24THRUST_300001_SM_1000_NS8cuda_cub3parE[1];
.global .align 1 .b8 _ZN41_INTERNAL_c3b3cb65_4_k_cu_8f4570b4_1524836thrust24THRUST_300001_SM_1000_NS8cuda_cub10par_nosyncE[1];
.global .align 1 .b8 _ZN41_INTERNAL_c3b3cb65_4_k_cu_8f4570b4_1524836thrust24THRUST_300001_SM_1000_NS6system6detail10sequential3seqE[1];
.global .align 1 .b8 _ZN41_INTERNAL_c3b3cb65_4_k_cu_8f4570b4_1524836thrust24THRUST_300001_SM_1000_NS12placeholders2_1E[1];
.global .align 1 .b8 _ZN41_INTERNAL_c3b3cb65_4_k_cu_8f4570b4_1524836thrust24THRUST_300001_SM_1000_NS12placeholders2_2E[1];
.global .align 1 .b8 _ZN41_INTERNAL_c3b3cb65_4_k_cu_8f4570b4_1524836thrust24THRUST_300001_SM_1000_NS12placeholders2_3E[1];
.global .align 1 .b8 _ZN41_INTERNAL_c3b3cb65_4_k_cu_8f4570b4_1524836thrust24THRUST_300001_SM_1000_NS12placeholders2_4E[1];
.global .align 1 .b8 _ZN41_INTERNAL_c3b3cb65_4_k_cu_8f4570b4_1524836thrust24THRUST_300001_SM_1000_NS12placeholders2_5E[1];
.global .align 1 .b8 _ZN41_INTERNAL_c3b3cb65_4_k_cu_8f4570b4_1524836thrust24THRUST_300001_SM_1000_NS12placeholders2_6E[1];
.global .align 1 .b8 _ZN41_INTERNAL_c3b3cb65_4_k_cu_8f4570b4_1524836thrust24THRUST_300001_SM_1000_NS12placeholders2_7E[1];
.global .align 1 .b8 _ZN41_INTERNAL_c3b3cb65_4_k_cu_8f4570b4_1524836thrust24THRUST_300001_SM_1000_NS12placeholders2_8E[1];
.global .align 1 .b8 _ZN41_INTERNAL_c3b3cb65_4_k_cu_8f4570b4_1524836thrust24THRUST_300001_SM_1000_NS12placeholders2_9E[1];
.global .align 1 .b8 _ZN41_INTERNAL_c3b3cb65_4_k_cu_8f4570b4_1524836thrust24THRUST_300001_SM_1000_NS12placeholders3_10E[1];
.global .align 1 .b8 _ZN41_INTERNAL_c3b3cb65_4_k_cu_8f4570b4_1524836thrust24THRUST_300001_SM_1000_NS3seqE[1];

.visible .entry _ZN3cub18CUB_300001_SM_10006detail11EmptyKernelIvEEvv()
{


	ret;

}


// ===== COMPILED SASS (sm_100) =====

	.target	sm_100

	.elftype	@"ET_EXEC"


//--------------------- .note.nv.tkinfo           --------------------------
	.section	.note.nv.tkinfo,"",@"SHT_NOTE"
	.sectionflags	@"SHF_NOTE_NV_TKINFO"
	.tkinfo
        /*0018*/ 	.word	0x00000002
        /*0030*/ 	.string	""
        /*0030*/ 	.string	"ptxas"
        /*0030*/ 	.string	"Cuda compilation tools, release 13.0, V13.0.88"
        /*0030*/ 	.string	"Build cuda_13.0.r13.0/compiler.36424714_0"
        /*0030*/ 	.string	"-arch sm_100 -m 64 "



//--------------------- .note.nv.cuinfo           --------------------------
	.section	.note.nv.cuinfo,"",@"SHT_NOTE"
	.sectionflags	@"SHF_NOTE_NV_CUINFO"
        /*0018*/ 	.short	0x0002
        /*001a*/ 	.short	0x0064
        /*001c*/ 	.short	0x0082
	.zero		2


//--------------------- .nv.info                  --------------------------
	.section	.nv.info,"",@"SHT_CUDA_INFO"
	.align	4


	//----- nvinfo : EIATTR_REGCOUNT
	.align		4
        /*0000*/ 	.byte	0x04, 0x2f
        /*0002*/ 	.short	(.L_44 - .L_43)
	.align		4
.L_43:
        /*0004*/ 	.word	index@(_ZN3cub18CUB_300001_SM_10006detail11EmptyKernelIvEEvv)
        /*0008*/ 	.word	0x00000004


	//----- nvinfo : EIATTR_FRAME_SIZE
	.align		4
.L_44:
        /*000c*/ 	.byte	0x04, 0x11
        /*000e*/ 	.short	(.L_46 - .L_45)
	.align		4
.L_45:
        /*0010*/ 	.word	index@(_ZN3cub18CUB_300001_SM_10006detail11EmptyKernelIvEEvv)
        /*0014*/ 	.word	0x00000000


	//----- nvinfo : EIATTR_MIN_STACK_SIZE
	.align		4
.L_46:
        /*0018*/ 	.byte	0x04, 0x12
        /*001a*/ 	.short	(.L_48 - .L_47)
	.align		4
.L_47:
        /*001c*/ 	.word	index@(_ZN3cub18CUB_300001_SM_10006detail11EmptyKernelIvEEvv)
        /*0020*/ 	.word	0x00000000
.L_48:


//--------------------- .nv.compat                --------------------------
	.section	.nv.compat,"",@"SHT_CUDA_COMPAT_INFO"
	.align	4
        /*0000*/ 	.byte	0x02, 0x09, 0x00, 0x00, 0x02, 0x02, 0x01, 0x00, 0x02, 0x05, 0x05, 0x00, 0x03, 0x07, 0x01, 0x01
        /*0010*/ 	.byte	0x02, 0x03, 0x00, 0x00, 0x02, 0x06, 0x01, 0x00, 0x04, 0x0b, 0x08, 0x00, 0x09, 0x00, 0x00, 0x00
        /*0020*/ 	.byte	0x00, 0x00, 0x00, 0x00


//--------------------- .nv.info._ZN3cub18CUB_300001_SM_10006detail11EmptyKernelIvEEvv --------------------------
	.section	.nv.info._ZN3cub18CUB_300001_SM_10006detail11EmptyKernelIvEEvv,"",@"SHT_CUDA_INFO"
	.sectionflags	@""
	.align	4


	//----- nvinfo : EIATTR_CUDA_API_VERSION
	.align		4
        /*0000*/ 	.byte	0x04, 0x37
        /*0002*/ 	.short	(.L_50 - .L_49)
.L_49:
        /*0004*/ 	.word	0x00000082


	//----- nvinfo : EIATTR_SPARSE_MMA_MASK
	.align		4
.L_50:
        /*0008*/ 	.byte	0x03, 0x50
        /*000a*/ 	.short	0x0000


	//----- nvinfo : EIATTR_MAXREG_COUNT
	.align		4
        /*000c*/ 	.byte	0x03, 0x1b
        /*000e*/ 	.short	0x00ff


	//----- nvinfo : EIATTR_MERCURY_ISA_VERSION
	.align		4
        /*0010*/ 	.byte	0x03, 0x5f
        /*0012*/ 	.short	0x0101


	//----- nvinfo : EIATTR_VRC_CTA_INIT_COUNT
	.align		4
        /*0014*/ 	.byte	0x02, 0x4a
	.zero		1
	.zero		1


	//----- nvinfo : EIATTR_EXIT_INSTR_OFFSETS
	.align		4
        /*0018*/ 	.byte	0x04, 0x1c
        /*001a*/ 	.short	(.L_52 - .L_51)


	//   ....[0]....
.L_51:
        /*001c*/ 	.word	0x00000010


	//----- nvinfo : EIATTR_SW_WAR
	.align		4
.L_52:
        /*0020*/ 	.byte	0x04, 0x36
        /*0022*/ 	.short	(.L_54 - .L_53)
.L_53:
        /*0024*/ 	.word	0x00000008
.L_54:


//--------------------- .nv.callgraph             --------------------------
	.section	.nv.callgraph,"",@"SHT_CUDA_CALLGRAPH"
	.align	4
	.sectionentsize	8
	.align		4
        /*0000*/ 	.word	0x00000000
	.align		4
        /*0004*/ 	.word	0xffffffff
	.align		4
        /*0008*/ 	.word	0x00000000
	.align		4
        /*000c*/ 	.word	0xfffffffe
	.align		4
        /*0010*/ 	.word	0x00000000
	.align		4
        /*0014*/ 	.word	0xfffffffd
	.align		4
        /*0018*/ 	.word	0x00000000
	.align		4
        /*001c*/ 	.word	0xfffffffc


//--------------------- .nv.constant4             --------------------------
	.section	.nv.constant4,"a",@progbits
	.align	8
	.align		8
.nv.constant4:
        /*0000*/ 	.dword	_ZN41_INTERNAL_c3b3cb65_4_k_cu_8f4570b4_1529244cuda3std3__45__cpo5beginE
	.align		8
        /*0008*/ 	.dword	_ZN41_INTERNAL_c3b3cb65_4_k_cu_8f4570b4_1529244cuda3std3__45__cpo3endE
	.align		8
        /*0010*/ 	.dword	_ZN41_INTERNAL_c3b3cb65_4_k_cu_8f4570b4_1529244cuda3std3__45__cpo6cbeginE
	.align		8
        /*0018*/ 	.dword	_ZN41_INTERNAL_c3b3cb65_4_k_cu_8f4570b4_1529244cuda3std3__45__cpo4cendE
	.align		8
        /*0020*/ 	.dword	_ZN41_INTERNAL_c3b3cb65_4_k_cu_8f4570b4_1529244cuda3std3__45__cpo6rbeginE
	.align		8
        /*0028*/ 	.dword	_ZN41_INTERNAL_c3b3cb65_4_k_cu_8f4570b4_1529244cuda3std3__45__cpo4rendE
	.align		8
        /*0030*/ 	.dword	_ZN41_INTERNAL_c3b3cb65_4_k_cu_8f4570b4_1529244cuda3std3__45__cpo7crbeginE
	.align		8
        /*0038*/ 	.dword	_ZN41_INTERNAL_c3b3cb65_4_k_cu_8f4570b4_1529244cuda3std3__45__cpo5crendE
	.align		8
        /*0040*/ 	.dword	_ZN41_INTERNAL_c3b3cb65_4_k_cu_8f4570b4_1529244cuda3std3__443_GLOBAL__N__c3b3cb65_4_k_cu_8f4570b4_1529246ignoreE
	.align		8
        /*0048*/ 	.dword	_ZN41_INTERNAL_c3b3cb65_4_k_cu_8f4570b4_1529244cuda3std3__419piecewise_constructE
	.align		8
        /*0050*/ 	.dword	_ZN41_INTERNAL_c3b3cb65_4_k_cu_8f4570b4_1529244cuda3std3__48in_placeE
	.align		8
        /*0058*/ 	.dword	_ZN41_INTERNAL_c3b3cb65_4_k_cu_8f4570b4_1529244cuda3std3__420unreachable_sentinelE
	.align		8
        /*0060*/ 	.dword	_ZN41_INTERNAL_c3b3cb65_4_k_cu_8f4570b4_1529244cuda3std3__47nulloptE
	.align		8
        /*0068*/ 	.dword	_ZN41_INTERNAL_c3b3cb65_4_k_cu_8f4570b4_1529244cuda3std3__48unexpectE
	.align		8
        /*0070*/ 	.dword	_ZN41_INTERNAL_c3b3cb65_4_k_cu_8f4570b4_1529244cuda3std6ranges3__45__cpo4swapE
	.align		8
        /*0078*/ 	.dword	_ZN41_INTERNAL_c3b3cb65_4_k_cu_8f4570b4_1529244cuda3std6ranges3__45__cpo9iter_moveE
	.align		8
        /*0080*/ 	.dword	_ZN41_INTERNAL_c3b3cb65_4_k_cu_8f4570b4_1529244cuda3std6ranges3__45__cpo5beginE
	.align		8
        /*0088*/ 	.dword	_ZN41_INTERNAL_c3b3cb65_4_k_cu_8f4570b4_1529244cuda3std6ranges3__45__cpo3endE
	.align		8
        /*0090*/ 	.dword	_ZN41_INTERNAL_c3b3cb65_4_k_cu_8f4570b4_1529244cuda3std6ranges3__45__cpo6cbeginE
	.align		8
        /*0098*/ 	.dword	_ZN41_INTERNAL_c3b3cb65_4_k_cu_8f4570b4_1529244cuda3std6ranges3__45__cpo4cendE
	.align		8
        /*00a0*/ 	.dword	_ZN41_INTERNAL_c3b3cb65_4_k_cu_8f4570b4_1529244cuda3std6ranges3__45__cpo7advanceE
	.align		8
        /*00a8*/ 	.dword	_ZN41_INTERNAL_c3b3cb65_4_k_cu_8f4570b4_1529244cuda3std6ranges3__45__cpo9iter_swapE
	.align		8
        /*00b0*/ 	.dword	_ZN41_INTERNAL_c3b3cb65_4_k_cu_8f4570b4_1529244cuda3std6ranges3__45__cpo4nextE
	.align		8
        /*00b8*/ 	.dword	_ZN41_INTERNAL_c3b3cb65_4_k_cu_8f4570b4_1529244cuda3std6ranges3__45__cpo4prevE
	.align		8
        /*00c0*/ 	.dword	_ZN41_INTERNAL_c3b3cb65_4_k_cu_8f4570b4_1529244cuda3std6ranges3__45__cpo4dataE
	.align		8
        /*00c8*/ 	.dword	_ZN41_INTERNAL_c3b3cb65_4_k_cu_8f4570b4_1529244cuda3std6ranges3__45__cpo5cdataE
	.align		8
        /*00d0*/ 	.dword	_ZN41_INTERNAL_c3b3cb65_4_k_cu_8f4570b4_1529244cuda3std6ranges3__45__cpo4sizeE
	.align		8
        /*00d8*/ 	.dword	_ZN41_INTERNAL_c3b3cb65_4_k_cu_8f4570b4_1529244cuda3std6ranges3__45__cpo5ssizeE
	.align		8
        /*00e0*/ 	.dword	_ZN41_INTERNAL_c3b3cb65_4_k_cu_8f4570b4_1529244cuda3std6ranges3__45__cpo8distanceE
	.align		8
        /*00e8*/ 	.dword	_ZN41_INTERNAL_c3b3cb65_4_k_cu_8f4570b4_1529246thrust24THRUST_300001_SM_1000_NS8cuda_cub3parE
	.align		8
        /*00f0*/ 	.dword	_ZN41_INTERNAL_c3b3cb65_4_k_cu_8f4570b4_1529246thrust24THRUST_300001_SM_1000_NS8cuda_cub10par_nosyncE
	.align		8
        /*00f8*/ 	.dword	_ZN41_INTERNAL_c3b3cb65_4_k_cu_8f4570b4_1529246thrust24THRUST_300001_SM_1000_NS6system6detail10sequential3seqE
	.align		8
        /*0100*/ 	.dword	_ZN41_INTERNAL_c3b3cb65_4_k_cu_8f4570b4_1529246thrust24THRUST_300001_SM_1000_NS12placeholders2_1E
	.align		8
        /*0108*/ 	.dword	_ZN41_INTERNAL_c3b3cb65_4_k_cu_8f4570b4_1529246thrust24THRUST_300001_SM_1000_NS12placeholders2_2E
	.align		8
        /*0110*/ 	.dword	_ZN41_INTERNAL_c3b3cb65_4_k_cu_8f4570b4_1529246thrust24THRUST_300001_SM_1000_NS12placeholders2_3E
	.align		8
        /*0118*/ 	.dword	_ZN41_INTERNAL_c3b3cb65_4_k_cu_8f4570b4_1529246thrust24THRUST_300001_SM_1000_NS12placeholders2_4E
	.align		8
        /*0120*/ 	.dword	_ZN41_INTERNAL_c3b3cb65_4_k_cu_8f4570b4_1529246thrust24THRUST_300001_SM_1000_NS12placeholders2_5E
	.align		8
        /*0128*/ 	.dword	_ZN41_INTERNAL_c3b3cb65_4_k_cu_8f4570b4_1529246thrust24THRUST_300001_SM_1000_NS12placeholders2_6E
	.align		8
        /*0130*/ 	.dword	_ZN41_INTERNAL_c3b3cb65_4_k_cu_8f4570b4_1529246thrust24THRUST_300001_SM_1000_NS12placeholders2_7E
	.align		8
        /*0138*/ 	.dword	_ZN41_INTERNAL_c3b3cb65_4_k_cu_8f4570b4_1529246thrust24THRUST_300001_SM_1000_NS12placeholders2_8E
	.align		8
        /*0140*/ 	.dword	_ZN41_INTERNAL_c3b3cb65_4_k_cu_8f4570b4_1529246thrust24THRUST_300001_SM_1000_NS12placeholders2_9E
	.align		8
        /*0148*/ 	.dword	_ZN41_INTERNAL_c3b3cb65_4_k_cu_8f4570b4_1529246thrust24THRUST_300001_SM_1000_NS12placeholders3_10E
	.align		8
        /*0150*/ 	.dword	_ZN41_INTERNAL_c3b3cb65_4_k_cu_8f4570b4_1529246thrust24THRUST_300001_SM_1000_NS3seqE


//--------------------- .text._ZN3cub18CUB_300001_SM_10006detail11EmptyKernelIvEEvv --------------------------
	.section	.text._ZN3cub18CUB_300001_SM_10006detail11EmptyKernelIvEEvv,"ax",@progbits
	.align	128
        .global         _ZN3cub18CUB_300001_SM_10006detail11EmptyKernelIvEEvv
        .type           _ZN3cub18CUB_300001_SM_10006detail11EmptyKernelIvEEvv,@function
        .size           _ZN3cub18CUB_300001_SM_10006detail11EmptyKernelIvEEvv,(.L_x_1 - _ZN3cub18CUB_300001_SM_10006detail11EmptyKernelIvEEvv)
        .other          _ZN3cub18CUB_300001_SM_10006detail11EmptyKernelIvEEvv,@"STO_CUDA_ENTRY STV_DEFAULT"
_ZN3cub18CUB_300001_SM_10006detail11EmptyKernelIvEEvv:
.text._ZN3cub18CUB_300001_SM_10006detail11EmptyKernelIvEEvv:
[----:B------:R-:W-:Y:S01]  /*0000*/  LDC R1, c[0x0][0x37c] ;  /* 0x0000df00ff017b82 */ /* 0x000fe20000000800 */
[----:B------:R-:W-:Y:S05]  /*0010*/  EXIT ;  /* 0x000000000000794d */ /* 0x000fea0003800000 */
.L_x_0:
[----:B------:R-:W-:-:S00]  /*0020*/  BRA `(.L_x_0) ;  /* 0xfffffffc00fc7947 */ /* 0x000fc0000383ffff */
[----:B------:R-:W-:-:S00]  /*0030*/  NOP ;  /* 0x0000000000007918 */ /* 0x000fc00000000000 */
        /* <DEDUP_REMOVED lines=12> */
.L_x_1:


//--------------------- .nv.shared.reserved.0     --------------------------
	.section	.nv.shared.reserved.0,"aw",@nobits
	.weak		__nv_reservedSMEM_offset_0_alias
	.size		__nv_reservedSMEM_offset_0_alias, 0, 64
	.other		__nv_reservedSMEM_offset_0_alias,@"STO_CUDA_RESERVED_SHARED STV_DEFAULT"
__nv_reservedSMEM_offset_0_alias:
	.zero		0
	.zero		64


//--------------------- .nv.global                --------------------------
	.section	.nv.global,"aw",@nobits
.nv.global:
	.type		_ZN41_INTERNAL_c3b3cb65_4_k_cu_8f4570b4_1529246thrust24THRUST_300001_SM_1000_NS3seqE,@object
	.size		_ZN41_INTERNAL_c3b3cb65_4_k_cu_8f4570b4_1529246thrust24THRUST_300001_SM_1000_NS3seqE,(_ZN41_INTERNAL_c3b3cb65_4_k_cu_8f4570b4_1529244cuda3std3__48in_placeE - _ZN41_INTERNAL_c3b3cb65_4_k_cu_8f4570b4_1529246thrust24THRUST_300001_SM_1000_NS3seqE)
_ZN41_INTERNAL_c3b3cb65_4_k_cu_8f4570b4_1529246thrust24THRUST_300001_SM_1000_NS3seqE:
	.zero		1
	.type		_ZN41_INTERNAL_c3b3cb65_4_k_cu_8f4570b4_1529244cuda3std3__48in_placeE,@object
	.size		_ZN41_INTERNAL_c3b3cb65_4_k_cu_8f4570b4_1529244cuda3std3__48in_placeE,(_ZN41_INTERNAL_c3b3cb65_4_k_cu_8f4570b4_1529244cuda3std6ranges3__45__cpo4sizeE - _ZN41_INTERNAL_c3b3cb65_4_k_cu_8f4570b4_1529244cuda3std3__48in_placeE)
_ZN41_INTERNAL_c3b3cb65_4_k_cu_8f4570b4_1529244cuda3std3__48in_placeE:
	.zero		1
	.type		_ZN41_INTERNAL_c3b3cb65_4_k_cu_8f4570b4_1529244cuda3std6ranges3__45__cpo4sizeE,@object
	.size		_ZN41_INTERNAL_c3b3cb65_4_k_cu_8f4570b4_1529244cuda3std6ranges3__45__cpo4sizeE,(_ZN41_INTERNAL_c3b3cb65_4_k_cu_8f4570b4_1529246thrust24THRUST_300001_SM_1000_NS12placeholders2_3E - _ZN41_INTERNAL_c3b3cb65_4_k_cu_8f4570b4_1529244cuda3std6ranges3__45__cpo4sizeE)
_ZN41_INTERNAL_c3b3cb65_4_k_cu_8f4570b4_1529244cuda3std6ranges3__45__cpo4sizeE:
	.zero		1
	.type		_ZN41_INTERNAL_c3b3cb65_4_k_cu_8f4570b4_1529246thrust24THRUST_300001_SM_1000_NS12placeholders2_3E,@object
	.size		_ZN41_INTERNAL_c3b3cb65_4_k_cu_8f4570b4_1529246thrust24THRUST_300001_SM_1000_NS12placeholders2_3E,(_ZN41_INTERNAL_c3b3cb65_4_k_cu_8f4570b4_1529244cuda3std3__45__cpo6cbeginE - _ZN41_INTERNAL_c3b3cb65_4_k_cu_8f4570b4_1529246thrust24THRUST_300001_SM_1000_NS12placeholders2_3E)
_ZN41_INTERNAL_c3b3cb65_4_k_cu_8f4570b4_1529246thrust24THRUST_300001_SM_1000_NS12placeholders2_3E:
	.zero		1
	.type		_ZN41_INTERNAL_c3b3cb65_4_k_cu_8f4570b4_1529244cuda3std3__45__cpo6cbeginE,@object
	.size		_ZN41_INTERNAL_c3b3cb65_4_k_cu_8f4570b4_1529244cuda3std3__45__cpo6cbeginE,(_ZN41_INTERNAL_c3b3cb65_4_k_cu_8f4570b4_1529244cuda3std6ranges3__45__cpo6cbeginE - _ZN41_INTERNAL_c3b3cb65_4_k_cu_8f4570b4_1529244cuda3std3__45__cpo6cbeginE)
_ZN41_INTERNAL_c3b3cb65_4_k_cu_8f4570b4_1529244cuda3std3__45__cpo6cbeginE:
	.zero		1
	.type		_ZN41_INTERNAL_c3b3cb65_4_k_cu_8f4570b4_1529244cuda3std6ranges3__45__cpo6cbeginE,@object
	.size		_ZN41_INTERNAL_c3b3cb65_4_k_cu_8f4570b4_1529244cuda3std6ranges3__45__cpo6cbeginE,(_ZN41_INTERNAL_c3b3cb65_4_k_cu_8f4570b4_1529246thrust24THRUST_300001_SM_1000_NS12placeholders2_7E - _ZN41_INTERNAL_c3b3cb65_4_k_cu_8f4570b4_1529244cuda3std6ranges3__45__cpo6cbeginE)
_ZN41_INTERNAL_c3b3cb65_4_k_cu_8f4570b4_1529244cuda3std6ranges3__45__cpo6cbeginE:
	.zero		1
	.type		_ZN41_INTERNAL_c3b3cb65_4_k_cu_8f4570b4_1529246thrust24THRUST_300001_SM_1000_NS12placeholders2_7E,@object
	.size		_ZN41_INTERNAL_c3b3cb65_4_k_cu_8f4570b4_1529246thrust24THRUST_300001_SM_1000_NS12placeholders2_7E,(_ZN41_INTERNAL_c3b3cb65_4_k_cu_8f4570b4_1529244cuda3std3__45__cpo7crbeginE - _ZN41_INTERNAL_c3b3cb65_4_k_cu_8f4570b4_1529246thrust24THRUST_300001_SM_1000_NS12placeholders2_7E)
_ZN41_INTERNAL_c3b3cb65_4_k_cu_8f4570b4_1529246thrust24THRUST_300001_SM_1000_NS12placeholders2_7E:
	.zero		1
	.type		_ZN41_INTERNAL_c3b3cb65_4_k_cu_8f4570b4_1529244cuda3std3__45__cpo7crbeginE,@object
	.size		_ZN41_INTERNAL_c3b3cb65_4_k_cu_8f4570b4_1529244cuda3std3__45__cpo7crbeginE,(_ZN41_INTERNAL_c3b3cb65_4_k_cu_8f4570b4_1529244cuda3std6ranges3__45__cpo4nextE - _ZN41_INTERNAL_c3b3cb65_4_k_cu_8f4570b4_1529244cuda3std3__45__cpo7crbeginE)
_ZN41_INTERNAL_c3b3cb65_4_k_cu_8f4570b4_1529244cuda3std3__45__cpo7crbeginE:
	.zero		1
	.type		_ZN41_INTERNAL_c3b3cb65_4_k_cu_8f4570b4_1529244cuda3std6ranges3__45__cpo4nextE,@object
	.size		_ZN41_INTERNAL_c3b3cb65_4_k_cu_8f4570b4_1529244cuda3std6ranges3__45__cpo4nextE,(_ZN41_INTERNAL_c3b3cb65_4_k_cu_8f4570b4_1529244cuda3std6ranges3__45__cpo4swapE - _ZN41_INTERNAL_c3b3cb65_4_k_cu_8f4570b4_1529244cuda3std6ranges3__45__cpo4nextE)
_ZN41_INTERNAL_c3b3cb65_4_k_cu_8f4570b4_1529244cuda3std6ranges3__45__cpo4nextE:
	.zero		1
	.type		_ZN41_INTERNAL_c3b3cb65_4_k_cu_8f4570b4_1529244cuda3std6ranges3__45__cpo4swapE,@object
	.size		_ZN41_INTERNAL_c3b3cb65_4_k_cu_8f4570b4_1529244cuda3std6ranges3__45__cpo4swapE,(_ZN41_INTERNAL_c3b3cb65_4_k_cu_8f4570b4_1529246thrust24THRUST_300001_SM_1000_NS8cuda_cub10par_nosyncE - _ZN41_INTERNAL_c3b3cb65_4_k_cu_8f4570b4_1529244cuda3std6ranges3__45__cpo4swapE)
_ZN41_INTERNAL_c3b3cb65_4_k_cu_8f4570b4_1529244cuda3std6ranges3__45__cpo4swapE:
	.zero		1
	.type		_ZN41_INTERNAL_c3b3cb65_4_k_cu_8f4570b4_1529246thrust24THRUST_300001_SM_1000_NS8cuda_cub10par_nosyncE,@object
	.size		_ZN41_INTERNAL_c3b3cb65_4_k_cu_8f4570b4_1529246thrust24THRUST_300001_SM_1000_NS8cuda_cub10par_nosyncE,(_ZN41_INTERNAL_c3b3cb65_4_k_cu_8f4570b4_1529246thrust24THRUST_300001_SM_1000_NS12placeholders2_9E - _ZN41_INTERNAL_c3b3cb65_4_k_cu_8f4570b4_1529246thrust24THRUST_300001_SM_1000_NS8cuda_cub10par_nosyncE)
_ZN41_INTERNAL_c3b3cb65_4_k_cu_8f4570b4_1529246thrust24THRUST_300001_SM_1000_NS8cuda_cub10par_nosyncE:
	.zero		1
	.type		_ZN41_INTERNAL_c3b3cb65_4_k_cu_8f4570b4_1529246thrust24THRUST_300001_SM_1000_NS12placeholders2_9E,@object
	.size		_ZN41_INTERNAL_c3b3cb65_4_k_cu_8f4570b4_1529246thrust24THRUST_300001_SM_1000_NS12placeholders2_9E,(_ZN41_INTERNAL_c3b3cb65_4_k_cu_8f4570b4_1529244cuda3std3__443_GLOBAL__N__c3b3cb65_4_k_cu_8f4570b4_1529246ignoreE - _ZN41_INTERNAL_c3b3cb65_4_k_cu_8f4570b4_1529246thrust24THRUST_300001_SM_1000_NS12placeholders2_9E)
_ZN41_INTERNAL_c3b3cb65_4_k_cu_8f4570b4_1529246thrust24THRUST_300001_SM_1000_NS12placeholders2_9E:
	.zero		1
	.type		_ZN41_INTERNAL_c3b3cb65_4_k_cu_8f4570b4_1529244cuda3std3__443_GLOBAL__N__c3b3cb65_4_k_cu_8f4570b4_1529246ignoreE,@object
	.size		_ZN41_INTERNAL_c3b3cb65_4_k_cu_8f4570b4_1529244cuda3std3__443_GLOBAL__N__c3b3cb65_4_k_cu_8f4570b4_1529246ignoreE,(_ZN41_INTERNAL_c3b3cb65_4_k_cu_8f4570b4_1529244cuda3std6ranges3__45__cpo4dataE - _ZN41_INTERNAL_c3b3cb65_4_k_cu_8f4570b4_1529244cuda3std3__443_GLOBAL__N__c3b3cb65_4_k_cu_8f4570b4_1529246ignoreE)
_ZN41_INTERNAL_c3b3cb65_4_k_cu_8f4570b4_1529244cuda3std3__443_GLOBAL__N__c3b3cb65_4_k_cu_8f4570b4_1529246ignoreE:
	.zero		1
	.type		_ZN41_INTERNAL_c3b3cb65_4_k_cu_8f4570b4_1529244cuda3std6ranges3__45__cpo4dataE,@object
	.size		_ZN41_INTERNAL_c3b3cb65_4_k_cu_8f4570b4_1529244cuda3std6ranges3__45__cpo4dataE,(_ZN41_INTERNAL_c3b3cb65_4_k_cu_8f4570b4_1529246thrust24THRUST_300001_SM_1000_NS12placeholders2_1E - _ZN41_INTERNAL_c3b3cb65_4_k_cu_8f4570b4_1529244cuda3std6ranges3__45__cpo4dataE)
_ZN41_INTERNAL_c3b3cb65_4_k_cu_8f4570b4_1529244cuda3std6ranges3__45__cpo4dataE:
	.zero		1
	.type		_ZN41_INTERNAL_c3b3cb65_4_k_cu_8f4570b4_1529246thrust24THRUST_300001_SM_1000_NS12placeholders2_1E,@object
	.size		_ZN41_INTERNAL_c3b3cb65_4_k_cu_8f4570b4_1529246thrust24THRUST_300001_SM_1000_NS12placeholders2_1E,(_ZN41_INTERNAL_c3b3cb65_4_k_cu_8f4570b4_1529244cuda3std3__45__cpo5beginE - _ZN41_INTERNAL_c3b3cb65_4_k_cu_8f4570b4_1529246thrust24THRUST_300001_SM_1000_NS12placeholders2_1E)
_ZN41_INTERNAL_c3b3cb65_4_k_cu_8f4570b4_1529246thrust24THRUST_300001_SM_1000_NS12placeholders2_1E:
	.zero		1
	.type		_ZN41_INTERNAL_c3b3cb65_4_k_cu_8f4570b4_1529244cuda3std3__45__cpo5beginE,@object
	.size		_ZN41_INTERNAL_c3b3cb65_4_k_cu_8f4570b4_1529244cuda3std3__45__cpo5beginE,(_ZN41_INTERNAL_c3b3cb65_4_k_cu_8f4570b4_1529244cuda3std6ranges3__45__cpo5beginE - _ZN41_INTERNAL_c3b3cb65_4_k_cu_8f4570b4_1529244cuda3std3__45__cpo5beginE)
_ZN41_INTERNAL_c3b3cb65_4_k_cu_8f4570b4_1529244cuda3std3__45__cpo5beginE:
	.zero		1
	.type		_ZN41_INTERNAL_c3b3cb65_4_k_cu_8f4570b4_1529244cuda3std6ranges3__45__cpo5beginE,@object
	.size		_ZN41_INTERNAL_c3b3cb65_4_k_cu_8f4570b4_1529244cuda3std6ranges3__45__cpo5beginE,(_ZN41_INTERNAL_c3b3cb65_4_k_cu_8f4570b4_1529246thrust24THRUST_300001_SM_1000_NS12placeholders2_5E - _ZN41_INTERNAL_c3b3cb65_4_k_cu_8f4570b4_1529244cuda3std6ranges3__45__cpo5beginE)
_ZN41_INTERNAL_c3b3cb65_4_k_cu_8f4570b4_1529244cuda3std6ranges3__45__cpo5beginE:
	.zero		1
	.type		_ZN41_INTERNAL_c3b3cb65_4_k_cu_8f4570b4_1529246thrust24THRUST_300001_SM_1000_NS12placeholders2_5E,@object
	.size		_ZN41_INTERNAL_c3b3cb65_4_k_cu_8f4570b4_1529246thrust24THRUST_300001_SM_1000_NS12placeholders2_5E,(_ZN41_INTERNAL_c3b3cb65_4_k_cu_8f4570b4_1529244cuda3std3__45__cpo6rbeginE - _ZN41_INTERNAL_c3b3cb65_4_k_cu_8f4570b4_1529246thrust24THRUST_300001_SM_1000_NS12placeholders2_5E)
_ZN41_INTERNAL_c3b3cb65_4_k_cu_8f4570b4_1529246thrust24THRUST_300001_SM_1000_NS12placeholders2_5E:
	.zero		1
	.type		_ZN41_INTERNAL_c3b3cb65_4_k_cu_8f4570b4_1529244cuda3std3__45__cpo6rbeginE,@object
	.size		_ZN41_INTERNAL_c3b3cb65_4_k_cu_8f4570b4_1529244cuda3std3__45__cpo6rbeginE,(_ZN41_INTERNAL_c3b3cb65_4_k_cu_8f4570b4_1529244cuda3std6ranges3__45__cpo7advanceE - _ZN41_INTERNAL_c3b3cb65_4_k_cu_8f4570b4_1529244cuda3std3__45__cpo6rbeginE)
_ZN41_INTERNAL_c3b3cb65_4_k_cu_8f4570b4_1529244cuda3std3__45__cpo6rbeginE:
	.zero		1
	.type		_ZN41_INTERNAL_c3b3cb65_4_k_cu_8f4570b4_1529244cuda3std6ranges3__45__cpo7advanceE,@object
	.size		_ZN41_INTERNAL_c3b3cb65_4_k_cu_8f4570b4_1529244cuda3std6ranges3__45__cpo7advanceE,(_ZN41_INTERNAL_c3b3cb65_4_k_cu_8f4570b4_1529244cuda3std3__47nulloptE - _ZN41_INTERNAL_c3b3cb65_4_k_cu_8f4570b4_1529244cuda3std6ranges3__45__cpo7advanceE)
_ZN41_INTERNAL_c3b3cb65_4_k_cu_8f4570b4_1529244cuda3std6ranges3__45__cpo7advanceE:
	.zero		1
	.type		_ZN41_INTERNAL_c3b3cb65_4_k_cu_8f4570b4_1529244cuda3std3__47nulloptE,@object
	.size		_ZN41_INTERNAL_c3b3cb65_4_k_cu_8f4570b4_1529244cuda3std3__47nulloptE,(_ZN41_INTERNAL_c3b3cb65_4_k_cu_8f4570b4_1529244cuda3std6ranges3__45__cpo8distanceE - _ZN41_INTERNAL_c3b3cb65_4_k_cu_8f4570b4_1529244cuda3std3__47nulloptE)
_ZN41_INTERNAL_c3b3cb65_4_k_cu_8f4570b4_1529244cuda3std3__47nulloptE:
	.zero		1
	.type		_ZN41_INTERNAL_c3b3cb65_4_k_cu_8f4570b4_1529244cuda3std6ranges3__45__cpo8distanceE,@object
	.size		_ZN41_INTERNAL_c3b3cb65_4_k_cu_8f4570b4_1529244cuda3std6ranges3__45__cpo8distanceE,(_ZN41_INTERNAL_c3b3cb65_4_k_cu_8f4570b4_1529246thrust24THRUST_300001_SM_1000_NS12placeholders3_10E - _ZN41_INTERNAL_c3b3cb65_4_k_cu_8f4570b4_1529244cuda3std6ranges3__45__cpo8distanceE)
_ZN41_INTERNAL_c3b3cb65_4_k_cu_8f4570b4_1529244cuda3std6ranges3__45__cpo8distanceE:
	.zero		1
	.type		_ZN41_INTERNAL_c3b3cb65_4_k_cu_8f4570b4_1529246thrust24THRUST_300001_SM_1000_NS12placeholders3_10E,@object
	.size		_ZN41_INTERNAL_c3b3cb65_4_k_cu_8f4570b4_1529246thrust24THRUST_300001_SM_1000_NS12placeholders3_10E,(_ZN41_INTERNAL_c3b3cb65_4_k_cu_8f4570b4_1529244cuda3std3__419piecewise_constructE - _ZN41_INTERNAL_c3b3cb65_4_k_cu_8f4570b4_1529246thrust24THRUST_300001_SM_1000_NS12placeholders3_10E)
_ZN41_INTERNAL_c3b3cb65_4_k_cu_8f4570b4_1529246thrust24THRUST_300001_SM_1000_NS12placeholders3_10E:
	.zero		1
	.type		_ZN41_INTERNAL_c3b3cb65_4_k_cu_8f4570b4_1529244cuda3std3__419piecewise_constructE,@object
	.size		_ZN41_INTERNAL_c3b3cb65_4_k_cu_8f4570b4_1529244cuda3std3__419piecewise_constructE,(_ZN41_INTERNAL_c3b3cb65_4_k_cu_8f4570b4_1529244cuda3std6ranges3__45__cpo5cdataE - _ZN41_INTERNAL_c3b3cb65_4_k_cu_8f4570b4_1529244cuda3std3__419piecewise_constructE)
_ZN41_INTERNAL_c3b3cb65_4_k_cu_8f4570b4_1529244cuda3std3__419piecewise_constructE:
	.zero		1
	.type		_ZN41_INTERNAL_c3b3cb65_4_k_cu_8f4570b4_1529244cuda3std6ranges3__45__cpo5cdataE,@object
	.size		_ZN41_INTERNAL_c3b3cb65_4_k_cu_8f4570b4_1529244cuda3std6ranges3__45__cpo5cdataE,(_ZN41_INTERNAL_c3b3cb65_4_k_cu_8f4570b4_1529246thrust24THRUST_300001_SM_1000_NS12placeholders2_2E - _ZN41_INTERNAL_c3b3cb65_4_k_cu_8f4570b4_1529244cuda3std6ranges3__45__cpo5cdataE)
_ZN41_INTERNAL_c3b3cb65_4_k_cu_8f4570b4_1529244cuda3std6ranges3__45__cpo5cdataE:
	.zero		1
	.type		_ZN41_INTERNAL_c3b3cb65_4_k_cu_8f4570b4_1529246thrust24THRUST_300001_SM_1000_NS12placeholders2_2E,@object
	.size		_ZN41_INTERNAL_c3b3cb65_4_k_cu_8f4570b4_1529246thrust24THRUST_300001_SM_1000_NS12placeholders2_2E,(_ZN41_INTERNAL_c3b3cb65_4_k_cu_8f4570b4_1529244cuda3std3__45__cpo3endE - _ZN41_INTERNAL_c3b3cb65_4_k_cu_8f4570b4_1529246thrust24THRUST_300001_SM_1000_NS12placeholders2_2E)
_ZN41_INTERNAL_c3b3cb65_4_k_cu_8f4570b4_1529246thrust24THRUST_300001_SM_1000_NS12placeholders2_2E:
	.zero		1
	.type		_ZN41_INTERNAL_c3b3cb65_4_k_cu_8f4570b4_1529244cuda3std3__45__cpo3endE,@object
	.size		_ZN41_INTERNAL_c3b3cb65_4_k_cu_8f4570b4_1529244cuda3std3__45__cpo3endE,(_ZN41_INTERNAL_c3b3cb65_4_k_cu_8f4570b4_1529244cuda3std6ranges3__45__cpo3endE - _ZN41_INTERNAL_c3b3cb65_4_k_cu_8f4570b4_1529244cuda3std3__45__cpo3endE)
_ZN41_INTERNAL_c3b3cb65_4_k_cu_8f4570b4_1529244cuda3std3__45__cpo3endE:
	.zero		1
	.type		_ZN41_INTERNAL_c3b3cb65_4_k_cu_8f4570b4_1529244cuda3std6ranges3__45__cpo3endE,@object
	.size		_ZN41_INTERNAL_c3b3cb65_4_k_cu_8f4570b4_1529244cuda3std6ranges3__45__cpo3endE,(_ZN41_INTERNAL_c3b3cb65_4_k_cu_8f4570b4_1529246thrust24THRUST_300001_SM_1000_NS12placeholders2_6E - _ZN41_INTERNAL_c3b3cb65_4_k_cu_8f4570b4_1529244cuda3std6ranges3__45__cpo3endE)
_ZN41_INTERNAL_c3b3cb65_4_k_cu_8f4570b4_1529244cuda3std6ranges3__45__cpo3endE:
	.zero		1
	.type		_ZN41_INTERNAL_c3b3cb65_4_k_cu_8f4570b4_1529246thrust24THRUST_300001_SM_1000_NS12placeholders2_6E,@object
	.size		_ZN41_INTERNAL_c3b3cb65_4_k_cu_8f4570b4_1529246thrust24THRUST_300001_SM_1000_NS12placeholders2_6E,(_ZN41_INTERNAL_c3b3cb65_4_k_cu_8f4570b4_1529244cuda3std3__45__cpo4rendE - _ZN41_INTERNAL_c3b3cb65_4_k_cu_8f4570b4_1529246thrust24THRUST_300001_SM_1000_NS12placeholders2_6E)
_ZN41_INTERNAL_c3b3cb65_4_k_cu_8f4570b4_1529246thrust24THRUST_300001_SM_1000_NS12placeholders2_6E:
	.zero		1
	.type		_ZN41_INTERNAL_c3b3cb65_4_k_cu_8f4570b4_1529244cuda3std3__45__cpo4rendE,@object
	.size		_ZN41_INTERNAL_c3b3cb65_4_k_cu_8f4570b4_1529244cuda3std3__45__cpo4rendE,(_ZN41_INTERNAL_c3b3cb65_4_k_cu_8f4570b4_1529244cuda3std6ranges3__45__cpo9iter_swapE - _ZN41_INTERNAL_c3b3cb65_4_k_cu_8f4570b4_1529244cuda3std3__45__cpo4rendE)
_ZN41_INTERNAL_c3b3cb65_4_k_cu_8f4570b4_1529244cuda3std3__45__cpo4rendE:
	.zero		1
	.type		_ZN41_INTERNAL_c3b3cb65_4_k_cu_8f4570b4_1529244cuda3std6ranges3__45__cpo9iter_swapE,@object
	.size		_ZN41_INTERNAL_c3b3cb65_4_k_cu_8f4570b4_1529244cuda3std6ranges3__45__cpo9iter_swapE,(_ZN41_INTERNAL_c3b3cb65_4_k_cu_8f4570b4_1529244cuda3std3__48unexpectE - _ZN41_INTERNAL_c3b3cb65_4_k_cu_8f4570b4_1529244cuda3std6ranges3__45__cpo9iter_swapE)
_ZN41_INTERNAL_c3b3cb65_4_k_cu_8f4570b4_1529244cuda3std6ranges3__45__cpo9iter_swapE:
	.zero		1
	.type		_ZN41_INTERNAL_c3b3cb65_4_k_cu_8f4570b4_1529244cuda3std3__48unexpectE,@object
	.size		_ZN41_INTERNAL_c3b3cb65_4_k_cu_8f4570b4_1529244cuda3std3__48unexpectE,(_ZN41_INTERNAL_c3b3cb65_4_k_cu_8f4570b4_1529246thrust24THRUST_300001_SM_1000_NS8cuda_cub3parE - _ZN41_INTERNAL_c3b3cb65_4_k_cu_8f4570b4_1529244cuda3std3__48unexpectE)
_ZN41_INTERNAL_c3b3cb65_4_k_cu_8f4570b4_1529244cuda3std3__48unexpectE:
	.zero		1
	.type		_ZN41_INTERNAL_c3b3cb65_4_k_cu_8f4570b4_1529246thrust24THRUST_300001_SM_1000_NS8cuda_cub3parE,@object
	.size		_ZN41_INTERNAL_c3b3cb65_4_k_cu_8f4570b4_1529246thrust24THRUST_300001_SM_1000_NS8cuda_cub3parE,(_ZN41_INTERNAL_c3b3cb65_4_k_cu_8f4570b4_1529246thrust24THRUST_300001_SM_1000_NS12placeholders2_4E - _ZN41_INTERNAL_c3b3cb65_4_k_cu_8f4570b4_1529246thrust24THRUST_300001_SM_1000_NS8cuda_cub3parE)
_ZN41_INTERNAL_c3b3cb65_4_k_cu_8f4570b4_1529246thrust24THRUST_300001_SM_1000_NS8cuda_cub3parE:
	.zero		1
	.type		_ZN41_INTERNAL_c3b3cb65_4_k_cu_8f4570b4_1529246thrust24THRUST_300001_SM_1000_NS12placeholders2_4E,@object
	.size		_ZN41_INTERNAL_c3b3cb65_4_k_cu_8f4570b4_1529246thrust24THRUST_300001_SM_1000_NS12placeholders2_4E,(_ZN41_INTERNAL_c3b3cb65_4_k_cu_8f4570b4_1529244cuda3std3__45__cpo4cendE - _ZN41_INTERNAL_c3b3cb65_4_k_cu_8f4570b4_1529246thrust24THRUST_300001_SM_1000_NS12placeholders2_4E)
_ZN41_INTERNAL_c3b3cb65_4_k_cu_8f4570b4_1529246thrust24THRUST_300001_SM_1000_NS12placeholders2_4E:
	.zero		1
	.type		_ZN41_INTERNAL_c3b3cb65_4_k_cu_8f4570b4_1529244cuda3std3__45__cpo4cendE,@object
	.size		_ZN41_INTERNAL_c3b3cb65_4_k_cu_8f4570b4_1529244cuda3std3__45__cpo4cendE,(_ZN41_INTERNAL_c3b3cb65_4_k_cu_8f4570b4_1529244cuda3std6ranges3__45__cpo4cendE - _ZN41_INTERNAL_c3b3cb65_4_k_cu_8f4570b4_1529244cuda3std3__45__cpo4cendE)
_ZN41_INTERNAL_c3b3cb65_4_k_cu_8f4570b4_1529244cuda3std3__45__cpo4cendE:
	.zero		1
	.type		_ZN41_INTERNAL_c3b3cb65_4_k_cu_8f4570b4_1529244cuda3std6ranges3__45__cpo4cendE,@object
	.size		_ZN41_INTERNAL_c3b3cb65_4_k_cu_8f4570b4_1529244cuda3std6ranges3__45__cpo4cendE,(_ZN41_INTERNAL_c3b3cb65_4_k_cu_8f4570b4_1529244cuda3std3__420unreachable_sentinelE - _ZN41_INTERNAL_c3b3cb65_4_k_cu_8f4570b4_1529244cuda3std6ranges3__45__cpo4cendE)
_ZN41_INTERNAL_c3b3cb65_4_k_cu_8f4570b4_1529244cuda3std6ranges3__45__cpo4cendE:
	.zero		1
	.type		_ZN41_INTERNAL_c3b3cb65_4_k_cu_8f4570b4_1529244cuda3std3__420unreachable_sentinelE,@object
	.size		_ZN41_INTERNAL_c3b3cb65_4_k_cu_8f4570b4_1529244cuda3std3__420unreachable_sentinelE,(_ZN41_INTERNAL_c3b3cb65_4_k_cu_8f4570b4_1529244cuda3std6ranges3__45__cpo5ssizeE - _ZN41_INTERNAL_c3b3cb65_4_k_cu_8f4570b4_1529244cuda3std3__420unreachable_sentinelE)
_ZN41_INTERNAL_c3b3cb65_4_k_cu_8f4570b4_1529244cuda3std3__420unreachable_sentinelE:
	.zero		1
	.type		_ZN41_INTERNAL_c3b3cb65_4_k_cu_8f4570b4_1529244cuda3std6ranges3__45__cpo5ssizeE,@object
	.size		_ZN41_INTERNAL_c3b3cb65_4_k_cu_8f4570b4_1529244cuda3std6ranges3__45__cpo5ssizeE,(_ZN41_INTERNAL_c3b3cb65_4_k_cu_8f4570b4_1529246thrust24THRUST_300001_SM_1000_NS12placeholders2_8E - _ZN41_INTERNAL_c3b3cb65_4_k_cu_8f4570b4_1529244cuda3std6ranges3__45__cpo5ssizeE)
_ZN41_INTERNAL_c3b3cb65_4_k_cu_8f4570b4_1529244cuda3std6ranges3__45__cpo5ssizeE:
	.zero		1
	.type		_ZN41_INTERNAL_c3b3cb65_4_k_cu_8f4570b4_1529246thrust24THRUST_300001_SM_1000_NS12placeholders2_8E,@object
	.size		_ZN41_INTERNAL_c3b3cb65_4_k_cu_8f4570b4_1529246thrust24THRUST_300001_SM_1000_NS12placeholders2_8E,(_ZN41_INTERNAL_c3b3cb65_4_k_cu_8f4570b4_1529244cuda3std3__45__cpo5crendE - _ZN41_INTERNAL_c3b3cb65_4_k_cu_8f4570b4_1529246thrust24THRUST_300001_SM_1000_NS12placeholders2_8E)
_ZN41_INTERNAL_c3b3cb65_4_k_cu_8f4570b4_1529246thrust24THRUST_300001_SM_1000_NS12placeholders2_8E:
	.zero		1
	.type		_ZN41_INTERNAL_c3b3cb65_4_k_cu_8f4570b4_1529244cuda3std3__45__cpo5crendE,@object
	.size		_ZN41_INTERNAL_c3b3cb65_4_k_cu_8f4570b4_1529244cuda3std3__45__cpo5crendE,(_ZN41_INTERNAL_c3b3cb65_4_k_cu_8f4570b4_1529244cuda3std6ranges3__45__cpo4prevE - _ZN41_INTERNAL_c3b3cb65_4_k_cu_8f4570b4_1529244cuda3std3__45__cpo5crendE)
_ZN41_INTERNAL_c3b3cb65_4_k_cu_8f4570b4_1529244cuda3std3__45__cpo5crendE:
	.zero		1
	.type		_ZN41_INTERNAL_c3b3cb65_4_k_cu_8f4570b4_1529244cuda3std6ranges3__45__cpo4prevE,@object
	.size		_ZN41_INTERNAL_c3b3cb65_4_k_cu_8f4570b4_1529244cuda3std6ranges3__45__cpo4prevE,(_ZN41_INTERNAL_c3b3cb65_4_k_cu_8f4570b4_1529244cuda3std6ranges3__45__cpo9iter_moveE - _ZN41_INTERNAL_c3b3cb65_4_k_cu_8f4570b4_1529244cuda3std6ranges3__45__cpo4prevE)
_ZN41_INTERNAL_c3b3cb65_4_k_cu_8f4570b4_1529244cuda3std6ranges3__45__cpo4prevE:
	.zero		1
	.type		_ZN41_INTERNAL_c3b3cb65_4_k_cu_8f4570b4_1529244cuda3std6ranges3__45__cpo9iter_moveE,@object
	.size		_ZN41_INTERNAL_c3b3cb65_4_k_cu_8f4570b4_1529244cuda3std6ranges3__45__cpo9iter_moveE,(_ZN41_INTERNAL_c3b3cb65_4_k_cu_8f4570b4_1529246thrust24THRUST_300001_SM_1000_NS6system6detail10sequential3seqE - _ZN41_INTERNAL_c3b3cb65_4_k_cu_8f4570b4_1529244cuda3std6ranges3__45__cpo9iter_moveE)
_ZN41_INTERNAL_c3b3cb65_4_k_cu_8f4570b4_1529244cuda3std6ranges3__45__cpo9iter_moveE:
	.zero		1
	.type		_ZN41_INTERNAL_c3b3cb65_4_k_cu_8f4570b4_1529246thrust24THRUST_300001_SM_1000_NS6system6detail10sequential3seqE,@object
	.size		_ZN41_INTERNAL_c3b3cb65_4_k_cu_8f4570b4_1529246thrust24THRUST_300001_SM_1000_NS6system6detail10sequential3seqE,(.L_31 - _ZN41_INTERNAL_c3b3cb65_4_k_cu_8f4570b4_1529246thrust24THRUST_300001_SM_1000_NS6system6detail10sequential3seqE)
_ZN41_INTERNAL_c3b3cb65_4_k_cu_8f4570b4_1529246thrust24THRUST_300001_SM_1000_NS6system6detail10sequential3seqE:
	.zero		1
.L_31:


//--------------------- .nv.constant0._ZN3cub18CUB_300001_SM_10006detail11EmptyKernelIvEEvv --------------------------
	.section	.nv.constant0._ZN3cub18CUB_300001_SM_10006detail11EmptyKernelIvEEvv,"a",@progbits
	.sectionflags	@""
	.align	4
.nv.constant0._ZN3cub18CUB_300001_SM_10006detail11EmptyKernelIvEEvv:
	.zero		896


//--------------------- SYMBOLS --------------------------

	.type		.nv.reservedSmem.offset0,@object
	.size		.nv.reservedSmem.offset0,0x4
